//
// Generated by NVIDIA NVVM Compiler
//
// Compiler Build ID: CL-36424714
// Cuda compilation tools, release 13.0, V13.0.88
// Based on NVVM 20.0.0
//

.version 9.0
.target sm_100
.address_size 64

	// .globl	_Z4gemmILi32EEvPK6__halfS2_PS0_iiiff
// _ZZ4gemmILi32EEvPK6__halfS2_PS0_iiiffE3A_s has been demoted
// _ZZ4gemmILi32EEvPK6__halfS2_PS0_iiiffE3B_s has been demoted

.visible .entry _Z4gemmILi32EEvPK6__halfS2_PS0_iiiff(
	.param .u64 .ptr .align 1 _Z4gemmILi32EEvPK6__halfS2_PS0_iiiff_param_0,
	.param .u64 .ptr .align 1 _Z4gemmILi32EEvPK6__halfS2_PS0_iiiff_param_1,
	.param .u64 .ptr .align 1 _Z4gemmILi32EEvPK6__halfS2_PS0_iiiff_param_2,
	.param .u32 _Z4gemmILi32EEvPK6__halfS2_PS0_iiiff_param_3,
	.param .u32 _Z4gemmILi32EEvPK6__halfS2_PS0_iiiff_param_4,
	.param .u32 _Z4gemmILi32EEvPK6__halfS2_PS0_iiiff_param_5,
	.param .f32 _Z4gemmILi32EEvPK6__halfS2_PS0_iiiff_param_6,
	.param .f32 _Z4gemmILi32EEvPK6__halfS2_PS0_iiiff_param_7
)
{
	.reg .pred 	%p<12>;
	.reg .b16 	%rs<141>;
	.reg .b32 	%r<45>;
	.reg .b32 	%f<76>;
	.reg .b64 	%rd<13>;
	.reg .b64 	%fd<3>;
	// demoted variable
	.shared .align 2 .b8 _ZZ4gemmILi32EEvPK6__halfS2_PS0_iiiffE3A_s[2048];
	// demoted variable
	.shared .align 2 .b8 _ZZ4gemmILi32EEvPK6__halfS2_PS0_iiiffE3B_s[2048];
	ld.param.u64 	%rd3, [_Z4gemmILi32EEvPK6__halfS2_PS0_iiiff_param_0];
	ld.param.u64 	%rd4, [_Z4gemmILi32EEvPK6__halfS2_PS0_iiiff_param_1];
	ld.param.u64 	%rd5, [_Z4gemmILi32EEvPK6__halfS2_PS0_iiiff_param_2];
	ld.param.u32 	%r24, [_Z4gemmILi32EEvPK6__halfS2_PS0_iiiff_param_3];
	ld.param.u32 	%r25, [_Z4gemmILi32EEvPK6__halfS2_PS0_iiiff_param_4];
	ld.param.u32 	%r26, [_Z4gemmILi32EEvPK6__halfS2_PS0_iiiff_param_5];
	ld.param.f32 	%f4, [_Z4gemmILi32EEvPK6__halfS2_PS0_iiiff_param_6];
	ld.param.f32 	%f5, [_Z4gemmILi32EEvPK6__halfS2_PS0_iiiff_param_7];
	mov.u32 	%r27, %tid.x;
	and.b32  	%r40, %r27, 31;
	shr.u32 	%r42, %r27, 5;
	mov.u32 	%r28, %ctaid.x;
	shl.b32 	%r3, %r28, 5;
	or.b32  	%r4, %r3, %r40;
	mov.u32 	%r29, %ctaid.y;
	shl.b32 	%r30, %r29, 5;
	or.b32  	%r5, %r30, %r42;
	setp.lt.s32 	%p1, %r26, 1;
	mov.f32 	%f75, 0f00000000;
	@%p1 bra 	$L__BB0_9;
	add.s32 	%r31, %r26, 31;
	shr.u32 	%r32, %r31, 5;
	shl.b32 	%r33, %r42, 6;
	mov.u32 	%r34, _ZZ4gemmILi32EEvPK6__halfS2_PS0_iiiffE3A_s;
	add.s32 	%r6, %r34, %r33;
	shl.b32 	%r35, %r40, 1;
	add.s32 	%r7, %r6, %r35;
	mov.u32 	%r36, _ZZ4gemmILi32EEvPK6__halfS2_PS0_iiiffE3B_s;
	add.s32 	%r9, %r36, %r35;
	add.s32 	%r8, %r9, %r33;
	neg.s32 	%r44, %r32;
	mad.lo.s32 	%r37, %r25, %r42, %r3;
	add.s32 	%r43, %r37, %r40;
	shl.b32 	%r12, %r25, 5;
	mad.lo.s32 	%r41, %r26, %r5, %r40;
	cvta.to.global.u64 	%rd1, %rd3;
	cvta.to.global.u64 	%rd2, %rd4;
	mov.f32 	%f75, 0f00000000;
$L__BB0_2:
	setp.ge.s32 	%p2, %r5, %r24;
	setp.ge.s32 	%p3, %r40, %r26;
	or.pred  	%p4, %p3, %p2;
	@%p4 bra 	$L__BB0_4;
	mul.wide.u32 	%rd6, %r41, 2;
	add.s64 	%rd7, %rd1, %rd6;
	ld.global.u16 	%rs139, [%rd7];
	bra.uni 	$L__BB0_5;
$L__BB0_4:
	mov.f64 	%fd1, 0d0000000000000000;
	// begin inline asm
	{  cvt.rn.f16.f64 %rs139, %fd1;}

	// end inline asm
$L__BB0_5:
	setp.ge.s32 	%p5, %r4, %r25;
	st.shared.u16 	[%r7], %rs139;
	setp.ge.s32 	%p6, %r42, %r26;
	or.pred  	%p7, %p5, %p6;
	@%p7 bra 	$L__BB0_7;
	mul.wide.s32 	%rd8, %r43, 2;
	add.s64 	%rd9, %rd2, %rd8;
	ld.global.u16 	%rs140, [%rd9];
	bra.uni 	$L__BB0_8;
$L__BB0_7:
	mov.f64 	%fd2, 0d0000000000000000;
	// begin inline asm
	{  cvt.rn.f16.f64 %rs140, %fd2;}

	// end inline asm
$L__BB0_8:
	st.shared.u16 	[%r8], %rs140;
	bar.sync 	0;
	ld.shared.u16 	%rs10, [%r6];
	ld.shared.u16 	%rs11, [%r9];
	// begin inline asm
	{mul.f16 %rs9,%rs10,%rs11;
}
	// end inline asm
	// begin inline asm
	{  cvt.f32.f16 %f8, %rs9;}

	// end inline asm
	add.f32 	%f40, %f75, %f8;
	ld.shared.u16 	%rs14, [%r6+2];
	ld.shared.u16 	%rs15, [%r9+64];
	// begin inline asm
	{mul.f16 %rs13,%rs14,%rs15;
}
	// end inline asm
	// begin inline asm
	{  cvt.f32.f16 %f9, %rs13;}

	// end inline asm
	add.f32 	%f41, %f40, %f9;
	ld.shared.u16 	%rs18, [%r6+4];
	ld.shared.u16 	%rs19, [%r9+128];
	// begin inline asm
	{mul.f16 %rs17,%rs18,%rs19;
}
	// end inline asm
	// begin inline asm
	{  cvt.f32.f16 %f10, %rs17;}

	// end inline asm
	add.f32 	%f42, %f41, %f10;
	ld.shared.u16 	%rs22, [%r6+6];
	ld.shared.u16 	%rs23, [%r9+192];
	// begin inline asm
	{mul.f16 %rs21,%rs22,%rs23;
}
	// end inline asm
	// begin inline asm
	{  cvt.f32.f16 %f11, %rs21;}

	// end inline asm
	add.f32 	%f43, %f42, %f11;
	ld.shared.u16 	%rs26, [%r6+8];
	ld.shared.u16 	%rs27, [%r9+256];
	// begin inline asm
	{mul.f16 %rs25,%rs26,%rs27;
}
	// end inline asm
	// begin inline asm
	{  cvt.f32.f16 %f12, %rs25;}

	// end inline asm
	add.f32 	%f44, %f43, %f12;
	ld.shared.u16 	%rs30, [%r6+10];
	ld.shared.u16 	%rs31, [%r9+320];
	// begin inline asm
	{mul.f16 %rs29,%rs30,%rs31;
}
	// end inline asm
	// begin inline asm
	{  cvt.f32.f16 %f13, %rs29;}

	// end inline asm
	add.f32 	%f45, %f44, %f13;
	ld.shared.u16 	%rs34, [%r6+12];
	ld.shared.u16 	%rs35, [%r9+384];
	// begin inline asm
	{mul.f16 %rs33,%rs34,%rs35;
}
	// end inline asm
	// begin inline asm
	{  cvt.f32.f16 %f14, %rs33;}

	// end inline asm
	add.f32 	%f46, %f45, %f14;
	ld.shared.u16 	%rs38, [%r6+14];
	ld.shared.u16 	%rs39, [%r9+448];
	// begin inline asm
	{mul.f16 %rs37,%rs38,%rs39;
}
	// end inline asm
	// begin inline asm
	{  cvt.f32.f16 %f15, %rs37;}

	// end inline asm
	add.f32 	%f47, %f46, %f15;
	ld.shared.u16 	%rs42, [%r6+16];
	ld.shared.u16 	%rs43, [%r9+512];
	// begin inline asm
	{mul.f16 %rs41,%rs42,%rs43;
}
	// end inline asm
	// begin inline asm
	{  cvt.f32.f16 %f16, %rs41;}

	// end inline asm
	add.f32 	%f48, %f47, %f16;
	ld.shared.u16 	%rs46, [%r6+18];
	ld.shared.u16 	%rs47, [%r9+576];
	// begin inline asm
	{mul.f16 %rs45,%rs46,%rs47;
}
	// end inline asm
	// begin inline asm
	{  cvt.f32.f16 %f17, %rs45;}

	// end inline asm
	add.f32 	%f49, %f48, %f17;
	ld.shared.u16 	%rs50, [%r6+20];
	ld.shared.u16 	%rs51, [%r9+640];
	// begin inline asm
	{mul.f16 %rs49,%rs50,%rs51;
}
	// end inline asm
	// begin inline asm
	{  cvt.f32.f16 %f18, %rs49;}

	// end inline asm
	add.f32 	%f50, %f49, %f18;
	ld.shared.u16 	%rs54, [%r6+22];
	ld.shared.u16 	%rs55, [%r9+704];
	// begin inline asm
	{mul.f16 %rs53,%rs54,%rs55;
}
	// end inline asm
	// begin inline asm
	{  cvt.f32.f16 %f19, %rs53;}

	// end inline asm
	add.f32 	%f51, %f50, %f19;
	ld.shared.u16 	%rs58, [%r6+24];
	ld.shared.u16 	%rs59, [%r9+768];
	// begin inline asm
	{mul.f16 %rs57,%rs58,%rs59;
}
	// end inline asm
	// begin inline asm
	{  cvt.f32.f16 %f20, %rs57;}

	// end inline asm
	add.f32 	%f52, %f51, %f20;
	ld.shared.u16 	%rs62, [%r6+26];
	ld.shared.u16 	%rs63, [%r9+832];
	// begin inline asm
	{mul.f16 %rs61,%rs62,%rs63;
}
	// end inline asm
	// begin inline asm
	{  cvt.f32.f16 %f21, %rs61;}

	// end inline asm
	add.f32 	%f53, %f52, %f21;
	ld.shared.u16 	%rs66, [%r6+28];
	ld.shared.u16 	%rs67, [%r9+896];
	// begin inline asm
	{mul.f16 %rs65,%rs66,%rs67;
}
	// end inline asm
	// begin inline asm
	{  cvt.f32.f16 %f22, %rs65;}

	// end inline asm
	add.f32 	%f54, %f53, %f22;
	ld.shared.u16 	%rs70, [%r6+30];
	ld.shared.u16 	%rs71, [%r9+960];
	// begin inline asm
	{mul.f16 %rs69,%rs70,%rs71;
}
	// end inline asm
	// begin inline asm
	{  cvt.f32.f16 %f23, %rs69;}

	// end inline asm
	add.f32 	%f55, %f54, %f23;
	ld.shared.u16 	%rs74, [%r6+32];
	ld.shared.u16 	%rs75, [%r9+1024];
	// begin inline asm
	{mul.f16 %rs73,%rs74,%rs75;
}
	// end inline asm
	// begin inline asm
	{  cvt.f32.f16 %f24, %rs73;}

	// end inline asm
	add.f32 	%f56, %f55, %f24;
	ld.shared.u16 	%rs78, [%r6+34];
	ld.shared.u16 	%rs79, [%r9+1088];
	// begin inline asm
	{mul.f16 %rs77,%rs78,%rs79;
}
	// end inline asm
	// begin inline asm
	{  cvt.f32.f16 %f25, %rs77;}

	// end inline asm
	add.f32 	%f57, %f56, %f25;
	ld.shared.u16 	%rs82, [%r6+36];
	ld.shared.u16 	%rs83, [%r9+1152];
	// begin inline asm
	{mul.f16 %rs81,%rs82,%rs83;
}
	// end inline asm
	// begin inline asm
	{  cvt.f32.f16 %f26, %rs81;}

	// end inline asm
	add.f32 	%f58, %f57, %f26;
	ld.shared.u16 	%rs86, [%r6+38];
	ld.shared.u16 	%rs87, [%r9+1216];
	// begin inline asm
	{mul.f16 %rs85,%rs86,%rs87;
}
	// end inline asm
	// begin inline asm
	{  cvt.f32.f16 %f27, %rs85;}

	// end inline asm
	add.f32 	%f59, %f58, %f27;
	ld.shared.u16 	%rs90, [%r6+40];
	ld.shared.u16 	%rs91, [%r9+1280];
	// begin inline asm
	{mul.f16 %rs89,%rs90,%rs91;
}
	// end inline asm
	// begin inline asm
	{  cvt.f32.f16 %f28, %rs89;}

	// end inline asm
	add.f32 	%f60, %f59, %f28;
	ld.shared.u16 	%rs94, [%r6+42];
	ld.shared.u16 	%rs95, [%r9+1344];
	// begin inline asm
	{mul.f16 %rs93,%rs94,%rs95;
}
	// end inline asm
	// begin inline asm
	{  cvt.f32.f16 %f29, %rs93;}

	// end inline asm
	add.f32 	%f61, %f60, %f29;
	ld.shared.u16 	%rs98, [%r6+44];
	ld.shared.u16 	%rs99, [%r9+1408];
	// begin inline asm
	{mul.f16 %rs97,%rs98,%rs99;
}
	// end inline asm
	// begin inline asm
	{  cvt.f32.f16 %f30, %rs97;}

	// end inline asm
	add.f32 	%f62, %f61, %f30;
	ld.shared.u16 	%rs102, [%r6+46];
	ld.shared.u16 	%rs103, [%r9+1472];
	// begin inline asm
	{mul.f16 %rs101,%rs102,%rs103;
}
	// end inline asm
	// begin inline asm
	{  cvt.f32.f16 %f31, %rs101;}

	// end inline asm
	add.f32 	%f63, %f62, %f31;
	ld.shared.u16 	%rs106, [%r6+48];
	ld.shared.u16 	%rs107, [%r9+1536];
	// begin inline asm
	{mul.f16 %rs105,%rs106,%rs107;
}
	// end inline asm
	// begin inline asm
	{  cvt.f32.f16 %f32, %rs105;}

	// end inline asm
	add.f32 	%f64, %f63, %f32;
	ld.shared.u16 	%rs110, [%r6+50];
	ld.shared.u16 	%rs111, [%r9+1600];
	// begin inline asm
	{mul.f16 %rs109,%rs110,%rs111;
}
	// end inline asm
	// begin inline asm
	{  cvt.f32.f16 %f33, %rs109;}

	// end inline asm
	add.f32 	%f65, %f64, %f33;
	ld.shared.u16 	%rs114, [%r6+52];
	ld.shared.u16 	%rs115, [%r9+1664];
	// begin inline asm
	{mul.f16 %rs113,%rs114,%rs115;
}
	// end inline asm
	// begin inline asm
	{  cvt.f32.f16 %f34, %rs113;}

	// end inline asm
	add.f32 	%f66, %f65, %f34;
	ld.shared.u16 	%rs118, [%r6+54];
	ld.shared.u16 	%rs119, [%r9+1728];
	// begin inline asm
	{mul.f16 %rs117,%rs118,%rs119;
}
	// end inline asm
	// begin inline asm
	{  cvt.f32.f16 %f35, %rs117;}

	// end inline asm
	add.f32 	%f67, %f66, %f35;
	ld.shared.u16 	%rs122, [%r6+56];
	ld.shared.u16 	%rs123, [%r9+1792];
	// begin inline asm
	{mul.f16 %rs121,%rs122,%rs123;
}
	// end inline asm
	// begin inline asm
	{  cvt.f32.f16 %f36, %rs121;}

	// end inline asm
	add.f32 	%f68, %f67, %f36;
	ld.shared.u16 	%rs126, [%r6+58];
	ld.shared.u16 	%rs127, [%r9+1856];
	// begin inline asm
	{mul.f16 %rs125,%rs126,%rs127;
}
	// end inline asm
	// begin inline asm
	{  cvt.f32.f16 %f37, %rs125;}

	// end inline asm
	add.f32 	%f69, %f68, %f37;
	ld.shared.u16 	%rs130, [%r6+60];
	ld.shared.u16 	%rs131, [%r9+1920];
	// begin inline asm
	{mul.f16 %rs129,%rs130,%rs131;
}
	// end inline asm
	// begin inline asm
	{  cvt.f32.f16 %f38, %rs129;}

	// end inline asm
	add.f32 	%f70, %f69, %f38;
	ld.shared.u16 	%rs134, [%r6+62];
	ld.shared.u16 	%rs135, [%r9+1984];
	// begin inline asm
	{mul.f16 %rs133,%rs134,%rs135;
}
	// end inline asm
	// begin inline asm
	{  cvt.f32.f16 %f39, %rs133;}

	// end inline asm
	add.f32 	%f75, %f70, %f39;
	bar.sync 	0;
	add.s32 	%r44, %r44, 1;
	setp.ne.s32 	%p8, %r44, 0;
	add.s32 	%r43, %r43, %r12;
	add.s32 	%r42, %r42, 32;
	add.s32 	%r41, %r41, 32;
	add.s32 	%r40, %r40, 32;
	@%p8 bra 	$L__BB0_2;
$L__BB0_9:
	setp.ge.s32 	%p9, %r5, %r24;
	setp.ge.s32 	%p10, %r4, %r25;
	or.pred  	%p11, %p9, %p10;
	@%p11 bra 	$L__BB0_11;
	mad.lo.s32 	%r39, %r25, %r5, %r4;
	cvta.to.global.u64 	%rd10, %rd5;
	mul.wide.s32 	%rd11, %r39, 2;
	add.s64 	%rd12, %rd10, %rd11;
	ld.global.u16 	%rs137, [%rd12];
	// begin inline asm
	{  cvt.f32.f16 %f71, %rs137;}

	// end inline asm
	mul.f32 	%f73, %f5, %f71;
	fma.rn.f32 	%f72, %f4, %f75, %f73;
	// begin inline asm
	{  cvt.rn.f16.f32 %rs138, %f72;}

	// end inline asm
	st.global.u16 	[%rd12], %rs138;
$L__BB0_11:
	ret;

}


// ===== COMPILED SASS (sm_100) =====

	.target	sm_100

	.elftype	@"ET_EXEC"


//--------------------- .note.nv.tkinfo           --------------------------
	.section	.note.nv.tkinfo,"",@"SHT_NOTE"
	.sectionflags	@"SHF_NOTE_NV_TKINFO"
	.tkinfo
        /*0018*/ 	.word	0x00000002
        /*0030*/ 	.string	""
        /*0030*/ 	.string	"ptxas"
        /*0030*/ 	.string	"Cuda compilation tools, release 13.0, V13.0.88"
        /*0030*/ 	.string	"Build cuda_13.0.r13.0/compiler.36424714_0"
        /*0030*/ 	.string	"-arch sm_100 -m 64 "



//--------------------- .note.nv.cuinfo           --------------------------
	.section	.note.nv.cuinfo,"",@"SHT_NOTE"
	.sectionflags	@"SHF_NOTE_NV_CUINFO"
        /*0018*/ 	.short	0x0002
        /*001a*/ 	.short	0x0064
        /*001c*/ 	.short	0x0082
	.zero		2


//--------------------- .nv.info                  --------------------------
	.section	.nv.info,"",@"SHT_CUDA_INFO"
	.align	4


	//----- nvinfo : EIATTR_REGCOUNT
	.align		4
        /*0000*/ 	.byte	0x04, 0x2f
        /*0002*/ 	.short	(.L_1 - .L_0)
	.align		4
.L_0:
        /*0004*/ 	.word	index@(_Z4gemmILi32EEvPK6__halfS2_PS0_iiiff)
        /*0008*/ 	.word	0x0000001e


	//----- nvinfo : EIATTR_FRAME_SIZE
	.align		4
.L_1:
        /*000c*/ 	.byte	0x04, 0x11
        /*000e*/ 	.short	(.L_3 - .L_2)
	.align		4
.L_2:
        /*0010*/ 	.word	index@(_Z4gemmILi32EEvPK6__halfS2_PS0_iiiff)
        /*0014*/ 	.word	0x00000000


	//----- nvinfo : EIATTR_MIN_STACK_SIZE
	.align		4
.L_3:
        /*0018*/ 	.byte	0x04, 0x12
        /*001a*/ 	.short	(.L_5 - .L_4)
	.align		4
.L_4:
        /*001c*/ 	.word	index@(_Z4gemmILi32EEvPK6__halfS2_PS0_iiiff)
        /*0020*/ 	.word	0x00000000
.L_5:


//--------------------- .nv.compat                --------------------------
	.section	.nv.compat,"",@"SHT_CUDA_COMPAT_INFO"
	.align	4
        /*0000*/ 	.byte	0x02, 0x09, 0x00, 0x00, 0x02, 0x02, 0x01, 0x00, 0x02, 0x05, 0x05, 0x00, 0x03, 0x07, 0x01, 0x01
        /*0010*/ 	.byte	0x02, 0x03, 0x00, 0x00, 0x02, 0x06, 0x01, 0x00, 0x04, 0x0b, 0x08, 0x00, 0x09, 0x00, 0x00, 0x00
        /*0020*/ 	.byte	0x00, 0x00, 0x00, 0x00


//--------------------- .nv.info._Z4gemmILi32EEvPK6__halfS2_PS0_iiiff --------------------------
	.section	.nv.info._Z4gemmILi32EEvPK6__halfS2_PS0_iiiff,"",@"SHT_CUDA_INFO"
	.sectionflags	@""
	.align	4


	//----- nvinfo : EIATTR_CUDA_API_VERSION
	.align		4
        /*0000*/ 	.byte	0x04, 0x37
        /*0002*/ 	.short	(.L_7 - .L_6)
.L_6:
        /*0004*/ 	.word	0x00000082


	//----- nvinfo : EIATTR_KPARAM_INFO
	.align		4
.L_7:
        /*0008*/ 	.byte	0x04, 0x17
        /*000a*/ 	.short	(.L_9 - .L_8)
.L_8:
        /*000c*/ 	.word	0x00000000
        /*0010*/ 	.short	0x0007
        /*0012*/ 	.short	0x0028
        /*0014*/ 	.byte	0x00, 0xf0, 0x11, 0x00


	//----- nvinfo : EIATTR_KPARAM_INFO
	.align		4
.L_9:
        /*0018*/ 	.byte	0x04, 0x17
        /*001a*/ 	.short	(.L_11 - .L_10)
.L_10:
        /*001c*/ 	.word	0x00000000
        /*0020*/ 	.short	0x0006
        /*0022*/ 	.short	0x0024
        /*0024*/ 	.byte	0x00, 0xf0, 0x11, 0x00


	//----- nvinfo : EIATTR_KPARAM_INFO
	.align		4
.L_11:
        /*0028*/ 	.byte	0x04, 0x17
        /*002a*/ 	.short	(.L_13 - .L_12)
.L_12:
        /*002c*/ 	.word	0x00000000
        /*0030*/ 	.short	0x0005
        /*0032*/ 	.short	0x0020
        /*0034*/ 	.byte	0x00, 0xf0, 0x11, 0x00


	//----- nvinfo : EIATTR_KPARAM_INFO
	.align		4
.L_13:
        /*0038*/ 	.byte	0x04, 0x17
        /*003a*/ 	.short	(.L_15 - .L_14)
.L_14:
        /*003c*/ 	.word	0x00000000
        /*0040*/ 	.short	0x0004
        /*0042*/ 	.short	0x001c
        /*0044*/ 	.byte	0x00, 0xf0, 0x11, 0x00


	//----- nvinfo : EIATTR_KPARAM_INFO
	.align		4
.L_15:
        /*0048*/ 	.byte	0x04, 0x17
        /*004a*/ 	.short	(.L_17 - .L_16)
.L_16:
        /*004c*/ 	.word	0x00000000
        /*0050*/ 	.short	0x0003
        /*0052*/ 	.short	0x0018
        /*0054*/ 	.byte	0x00, 0xf0, 0x11, 0x00


	//----- nvinfo : EIATTR_KPARAM_INFO
	.align		4
.L_17:
        /*0058*/ 	.byte	0x04, 0x17
        /*005a*/ 	.short	(.L_19 - .L_18)
.L_18:
        /*005c*/ 	.word	0x00000000
        /*0060*/ 	.short	0x0002
        /*0062*/ 	.short	0x0010
        /*0064*/ 	.byte	0x00, 0xf5, 0x21, 0x00


	//----- nvinfo : EIATTR_KPARAM_INFO
	.align		4
.L_19:
        /*0068*/ 	.byte	0x04, 0x17
        /*006a*/ 	.short	(.L_21 - .L_20)
.L_20:
        /*006c*/ 	.word	0x00000000
        /*0070*/ 	.short	0x0001
        /*0072*/ 	.short	0x0008
        /*0074*/ 	.byte	0x00, 0xf5, 0x21, 0x00


	//----- nvinfo : EIATTR_KPARAM_INFO
	.align		4
.L_21:
        /*0078*/ 	.byte	0x04, 0x17
        /*007a*/ 	.short	(.L_23 - .L_22)
.L_22:
        /*007c*/ 	.word	0x00000000
        /*0080*/ 	.short	0x0000
        /*0082*/ 	.short	0x0000
        /*0084*/ 	.byte	0x00, 0xf5, 0x21, 0x00


	//----- nvinfo : EIATTR_SPARSE_MMA_MASK
	.align		4
.L_23:
        /*0088*/ 	.byte	0x03, 0x50
        /*008a*/ 	.short	0x0000


	//----- nvinfo : EIATTR_MAXREG_COUNT
	.align		4
        /*008c*/ 	.byte	0x03, 0x1b
        /*008e*/ 	.short	0x00ff


	//----- nvinfo : EIATTR_NUM_BARRIERS
	.align		4
        /*0090*/ 	.byte	0x02, 0x4c
        /*0092*/ 	.byte	0x01
	.zero		1


	//----- nvinfo : EIATTR_MERCURY_ISA_VERSION
	.align		4
        /*0094*/ 	.byte	0x03, 0x5f
        /*0096*/ 	.short	0x0101


	//----- nvinfo : EIATTR_VRC_CTA_INIT_COUNT
	.align		4
        /*0098*/ 	.byte	0x02, 0x4a
	.zero		1
	.zero		1


	//----- nvinfo : EIATTR_EXIT_INSTR_OFFSETS
	.align		4
        /*009c*/ 	.byte	0x04, 0x1c
        /*009e*/ 	.short	(.L_25 - .L_24)


	//   ....[0]....
.L_24:
        /*00a0*/ 	.word	0x00000c40


	//   ....[1]....
        /*00a4*/ 	.word	0x00000d00


	//----- nvinfo : EIATTR_CBANK_PARAM_SIZE
	.align		4
.L_25:
        /*00a8*/ 	.byte	0x03, 0x19
        /*00aa*/ 	.short	0x002c


	//----- nvinfo : EIATTR_PARAM_CBANK
	.align		4
        /*00ac*/ 	.byte	0x04, 0x0a
        /*00ae*/ 	.short	(.L_27 - .L_26)
	.align		4
.L_26:
        /*00b0*/ 	.word	index@(.nv.constant0._Z4gemmILi32EEvPK6__halfS2_PS0_iiiff)
        /*00b4*/ 	.short	0x0380
        /*00b6*/ 	.short	0x002c


	//----- nvinfo : EIATTR_SW_WAR
	.align		4
.L_27:
        /*00b8*/ 	.byte	0x04, 0x36
        /*00ba*/ 	.short	(.L_29 - .L_28)
.L_28:
        /*00bc*/ 	.word	0x00000008
.L_29:


//--------------------- .nv.callgraph             --------------------------
	.section	.nv.callgraph,"",@"SHT_CUDA_CALLGRAPH"
	.align	4
	.sectionentsize	8
	.align		4
        /*0000*/ 	.word	0x00000000
	.align		4
        /*0004*/ 	.word	0xffffffff
	.align		4
        /*0008*/ 	.word	0x00000000
	.align		4
        /*000c*/ 	.word	0xfffffffe
	.align		4
        /*0010*/ 	.word	0x00000000
	.align		4
        /*0014*/ 	.word	0xfffffffd
	.align		4
        /*0018*/ 	.word	0x00000000
	.align		4
        /*001c*/ 	.word	0xfffffffc


//--------------------- .text._Z4gemmILi32EEvPK6__halfS2_PS0_iiiff --------------------------
	.section	.text._Z4gemmILi32EEvPK6__halfS2_PS0_iiiff,"ax",@progbits
	.align	128
        .global         _Z4gemmILi32EEvPK6__halfS2_PS0_iiiff
        .type           _Z4gemmILi32EEvPK6__halfS2_PS0_iiiff,@function
        .size           _Z4gemmILi32EEvPK6__halfS2_PS0_iiiff,(.L_x_3 - _Z4gemmILi32EEvPK6__halfS2_PS0_iiiff)
        .other          _Z4gemmILi32EEvPK6__halfS2_PS0_iiiff,@"STO_CUDA_ENTRY STV_DEFAULT"
_Z4gemmILi32EEvPK6__halfS2_PS0_iiiff:
.text._Z4gemmILi32EEvPK6__halfS2_PS0_iiiff:
[----:B------:R-:W-:Y:S01]  /*0000*/  LDC R1, c[0x0][0x37c] ;  /* 0x0000df00ff017b82 */ /* 0x000fe20000000800 */
[----:B------:R-:W0:Y:S07]  /*0010*/  S2R R3, SR_CTAID.X ;  /* 0x0000000000037919 */ /* 0x000e2e0000002500 */
[----:B------:R-:W1:Y:S01]  /*0020*/  S2UR UR4, SR_CTAID.Y ;  /* 0x00000000000479c3 */ /* 0x000e620000002600 */
[----:B------:R-:W2:Y:S01]  /*0030*/  LDCU UR10, c[0x0][0x3a0] ;  /* 0x00007400ff0a77ac */ /* 0x000ea20008000800 */
[----:B------:R-:W-:Y:S01]  /*0040*/  HFMA2 R18, -RZ, RZ, 0, 0 ;  /* 0x00000000ff127431 */ /* 0x000fe200000001ff */
[----:B------:R-:W3:Y:S01]  /*0050*/  S2R R10, SR_TID.X ;  /* 0x00000000000a7919 */ /* 0x000ee20000002100 */
[----:B------:R-:W4:Y:S01]  /*0060*/  LDCU.64 UR8, c[0x0][0x358] ;  /* 0x00006b00ff0877ac */ /* 0x000f220008000a00 */
[----:B--2---:R-:W-:-:S02]  /*0070*/  UISETP.GE.AND UP0, UPT, UR10, 0x1, UPT ;  /* 0x000000010a00788c */ /* 0x004fc4000bf06270 */
[----:B-1----:R-:W-:Y:S01]  /*0080*/  USHF.L.U32 UR4, UR4, 0x5, URZ ;  /* 0x0000000504047899 */ /* 0x002fe200080006ff */
[----:B0-----:R-:W-:Y:S02]  /*0090*/  SHF.L.U32 R3, R3, 0x5, RZ ;  /* 0x0000000503037819 */ /* 0x001fe400000006ff */
[--C-:B---3--:R-:W-:Y:S02]  /*00a0*/  SHF.R.U32.HI R0, RZ, 0x5, R10.reuse ;  /* 0x00000005ff007819 */ /* 0x108fe4000001160a */
[----:B------:R-:W-:Y:S02]  /*00b0*/  LOP3.LUT R8, R3, 0x1f, R10, 0xf8, !PT ;  /* 0x0000001f03087812 */ /* 0x000fe400078ef80a */
[----:B------:R-:W-:Y:S01]  /*00c0*/  LOP3.LUT R9, R0, UR4, RZ, 0xfc, !PT ;  /* 0x0000000400097c12 */ /* 0x000fe2000f8efcff */
[----:B----4-:R-:W-:Y:S06]  /*00d0*/  BRA.U !UP0, `(.L_x_0) ;  /* 0x0000000908cc7547 */ /* 0x010fec000b800000 */
[----:B------:R-:W0:Y:S01]  /*00e0*/  S2UR UR7, SR_CgaCtaId ;  /* 0x00000000000779c3 */ /* 0x000e220000008800 */
[----:B------:R-:W1:Y:S01]  /*00f0*/  LDCU.64 UR12, c[0x0][0x398] ;  /* 0x00007300ff0c77ac */ /* 0x000e620008000a00 */
[----:B------:R-:W-:Y:S02]  /*0100*/  LOP3.LUT R10, R10, 0x1f, RZ, 0xc0, !PT ;  /* 0x0000001f0a0a7812 */ /* 0x000fe400078ec0ff */
[----:B------:R-:W-:Y:S01]  /*0110*/  MOV R18, RZ ;  /* 0x000000ff00127202 */ /* 0x000fe20000000f00 */
[----:B------:R-:W-:Y:S01]  /*0120*/  UMOV UR5, 0x400 ;  /* 0x0000040000057882 */ /* 0x000fe20000000000 */
[----:B------:R-:W-:Y:S02]  /*0130*/  UIADD3 UR4, UPT, UPT, UR10, 0x1f, URZ ;  /* 0x0000001f0a047890 */ /* 0x000fe4000fffe0ff */
[----:B------:R-:W-:Y:S01]  /*0140*/  IMAD R12, R9, UR10, R10 ;  /* 0x0000000a090c7c24 */ /* 0x000fe2000f8e020a */
[----:B------:R-:W2:Y:S01]  /*0150*/  LDC R11, c[0x0][0x39c] ;  /* 0x0000e700ff0b7b82 */ /* 0x000ea20000000800 */
[----:B------:R-:W-:-:S02]  /*0160*/  UIADD3 UR6, UPT, UPT, UR5, 0x800, URZ ;  /* 0x0000080005067890 */ /* 0x000fc4000fffe0ff */
[----:B------:R-:W-:Y:S01]  /*0170*/  USHF.R.U32.HI UR4, URZ, 0x5, UR4 ;  /* 0x00000005ff047899 */ /* 0x000fe20008011604 */
[----:B------:R-:W3:Y:S03]  /*0180*/  LDCU UR11, c[0x0][0x3a0] ;  /* 0x00007400ff0b77ac */ /* 0x000ee60008000800 */
[----:B------:R-:W-:Y:S01]  /*0190*/  UIADD3 UR4, UPT, UPT, -UR4, URZ, URZ ;  /* 0x000000ff04047290 */ /* 0x000fe2000fffe1ff */
[----:B-1----:R-:W-:Y:S01]  /*01a0*/  IMAD R3, R0, UR13, R3 ;  /* 0x0000000d00037c24 */ /* 0x002fe2000f8e0203 */
[----:B------:R-:W-:Y:S01]  /*01b0*/  ISETP.GE.AND P1, PT, R9, UR12, PT ;  /* 0x0000000c09007c0c */ /* 0x000fe2000bf26270 */
[----:B0-----:R-:W-:-:S03]  /*01c0*/  ULEA UR5, UR7, UR5, 0x18 ;  /* 0x0000000507057291 */ /* 0x001fc6000f8ec0ff */
[----:B------:R-:W-:Y:S01]  /*01d0*/  IADD3 R14, PT, PT, R10, R3, RZ ;  /* 0x000000030a0e7210 */ /* 0x000fe20007ffe0ff */
[----:B------:R-:W-:Y:S02]  /*01e0*/  ULEA UR6, UR7, UR6, 0x18 ;  /* 0x0000000607067291 */ /* 0x000fe4000f8ec0ff */
[----:B------:R-:W-:-:S04]  /*01f0*/  LEA R13, R0, UR5, 0x6 ;  /* 0x00000005000d7c11 */ /* 0x000fc8000f8e30ff */
[C---:B------:R-:W-:Y:S02]  /*0200*/  LEA R15, R10.reuse, UR6, 0x1 ;  /* 0x000000060a0f7c11 */ /* 0x040fe4000f8e08ff */
[----:B------:R-:W-:Y:S02]  /*0210*/  LEA R17, R10, R13, 0x1 ;  /* 0x0000000d0a117211 */ /* 0x000fe400078e08ff */
[----:B---3--:R-:W-:-:S07]  /*0220*/  LEA R16, R0, R15, 0x6 ;  /* 0x0000000f00107211 */ /* 0x008fce00078e30ff */
.L_x_1:
[----:B------:R-:W-:Y:S02]  /*0230*/  ISETP.GE.AND P0, PT, R0, UR11, PT ;  /* 0x0000000b00007c0c */ /* 0x000fe4000bf06270 */
[----:B------:R-:W-:Y:S02]  /*0240*/  ISETP.GE.OR P2, PT, R10, UR11, P1 ;  /* 0x0000000b0a007c0c */ /* 0x000fe40008f46670 */
[----:B--2---:R-:W-:-:S11]  /*0250*/  ISETP.GE.OR P0, PT, R8, R11, P0 ;  /* 0x0000000b0800720c */ /* 0x004fd60000706670 */
[----:B------:R-:W0:Y:S08]  /*0260*/  @!P2 LDC.64 R2, c[0x0][0x380] ;  /* 0x0000e000ff02ab82 */ /* 0x000e300000000a00 */
[----:B------:R-:W1:Y:S01]  /*0270*/  @!P0 LDC.64 R4, c[0x0][0x388] ;  /* 0x0000e200ff048b82 */ /* 0x000e620000000a00 */
[----:B0-----:R-:W-:-:S05]  /*0280*/  @!P2 IMAD.WIDE.U32 R2, R12, 0x2, R2 ;  /* 0x000000020c02a825 */ /* 0x001fca00078e0002 */
[----:B------:R-:W2:Y:S01]  /*0290*/  @!P2 LDG.E.U16 R22, desc[UR8][R2.64] ;  /* 0x000000080216a981 */ /* 0x000ea2000c1e1500 */
[----:B-1----:R-:W-:-:S05]  /*02a0*/  @!P0 IMAD.WIDE R6, R14, 0x2, R4 ;  /* 0x000000020e068825 */ /* 0x002fca00078e0204 */
[----:B------:R-:W3:Y:S01]  /*02b0*/  @!P0 LDG.E.U16 R21, desc[UR8][R6.64] ;  /* 0x0000000806158981 */ /* 0x000ee2000c1e1500 */
[----:B------:R-:W-:-:S04]  /*02c0*/  UIADD3 UR4, UPT, UPT, UR4, 0x1, URZ ;  /* 0x0000000104047890 */ /* 0x000fc8000fffe0ff */
[----:B------:R-:W-:Y:S01]  /*02d0*/  UISETP.NE.AND UP0, UPT, UR4, URZ, UPT ;  /* 0x000000ff0400728c */ /* 0x000fe2000bf05270 */
[----:B------:R-:W-:Y:S02]  /*02e0*/  IADD3 R0, PT, PT, R0, 0x20, RZ ;  /* 0x0000002000007810 */ /* 0x000fe40007ffe0ff */
[----:B------:R-:W-:Y:S02]  /*02f0*/  IADD3 R10, PT, PT, R10, 0x20, RZ ;  /* 0x000000200a0a7810 */ /* 0x000fe40007ffe0ff */
[----:B------:R-:W-:Y:S02]  /*0300*/  IADD3 R12, PT, PT, R12, 0x20, RZ ;  /* 0x000000200c0c7810 */ /* 0x000fe40007ffe0ff */
[----:B------:R-:W-:Y:S02]  /*0310*/  LEA R14, R11, R14, 0x5 ;  /* 0x0000000e0b0e7211 */ /* 0x000fe400078e28ff */
[----:B------:R-:W-:Y:S02]  /*0320*/  @P2 PRMT R22, RZ, 0x7610, R22 ;  /* 0x00007610ff162816 */ /* 0x000fe40000000016 */
[----:B------:R-:W-:-:S03]  /*0330*/  @P0 PRMT R21, RZ, 0x7610, R21 ;  /* 0x00007610ff150816 */ /* 0x000fc60000000015 */
[----:B--2---:R-:W-:Y:S04]  /*0340*/  STS.U16 [R17], R22 ;  /* 0x0000001611007388 */ /* 0x004fe80000000400 */
[----:B---3--:R-:W-:Y:S01]  /*0350*/  STS.U16 [R16], R21 ;  /* 0x0000001510007388 */ /* 0x008fe20000000400 */
[----:B------:R-:W-:Y:S06]  /*0360*/  BAR.SYNC.DEFER_BLOCKING 0x0 ;  /* 0x0000000000007b1d */ /* 0x000fec0000010000 */
[----:B------:R-:W-:Y:S04]  /*0370*/  LDS.U16 R25, [R15] ;  /* 0x000000000f197984 */ /* 0x000fe80000000400 */
[----:B------:R-:W0:Y:S04]  /*0380*/  LDS.64 R4, [R13] ;  /* 0x000000000d047984 */ /* 0x000e280000000a00 */
[----:B------:R-:W1:Y:S04]  /*0390*/  LDS.U16 R27, [R15+0x40] ;  /* 0x000040000f1b7984 */ /* 0x000e680000000400 */
[----:B------:R-:W2:Y:S04]  /*03a0*/  LDS.U16 R26, [R15+0x80] ;  /* 0x000080000f1a7984 */ /* 0x000ea80000000400 */
[----:B------:R-:W3:Y:S04]  /*03b0*/  LDS.U16 R20, [R15+0xc0] ;  /* 0x0000c0000f147984 */ /* 0x000ee80000000400 */
[----:B------:R-:W-:Y:S04]  /*03c0*/  LDS.U16 R23, [R15+0x100] ;  /* 0x000100000f177984 */ /* 0x000fe80000000400 */
[----:B------:R-:W4:Y:S04]  /*03d0*/  LDS.64 R6, [R13+0x8] ;  /* 0x000008000d067984 */ /* 0x000f280000000a00 */
[----:B------:R-:W5:Y:S04]  /*03e0*/  LDS.U16 R19, [R15+0x140] ;  /* 0x000140000f137984 */ /* 0x000f680000000400 */
[----:B------:R-:W5:Y:S04]  /*03f0*/  LDS.U16 R22, [R15+0x1c0] ;  /* 0x0001c0000f167984 */ /* 0x000f680000000400 */
[----:B------:R-:W5:Y:S04]  /*0400*/  LDS.U16 R24, [R15+0x180] ;  /* 0x000180000f187984 */ /* 0x000f680000000400 */
[----:B------:R-:W-:Y:S01]  /*0410*/  LDS.U16 R21, [R15+0x200] ;  /* 0x000200000f157984 */ /* 0x000fe20000000400 */
[----:B0-----:R-:W-:-:S03]  /*0420*/  HMUL2 R25, R4.H0_H0, R25.H0_H0 ;  /* 0x2000001904197232 */ /* 0x001fc60000000800 */
[----:B------:R-:W0:Y:S01]  /*0430*/  LDS.64 R2, [R13+0x10] ;  /* 0x000010000d027984 */ /* 0x000e220000000a00 */
[----:B-1----:R-:W-:Y:S02]  /*0440*/  HMUL2 R27, R4.H1_H1, R27.H0_H0 ;  /* 0x2000001b041b7232 */ /* 0x002fe40000000c00 */
[----:B------:R-:W-:-:S03]  /*0450*/  HADD2.F32 R25, -RZ, R25.H0_H0 ;  /* 0x20000019ff197230 */ /* 0x000fc60000004100 */
[----:B------:R-:W-:Y:S02]  /*0460*/  HADD2.F32 R4, -RZ, R27.H0_H0 ;  /* 0x2000001bff047230 */ /* 0x000fe40000004100 */
[----:B------:R-:W-:Y:S01]  /*0470*/  FADD R25, R25, R18 ;  /* 0x0000001219197221 */ /* 0x000fe20000000000 */
[C---:B--2---:R-:W-:Y:S01]  /*0480*/  HMUL2 R26, R5.reuse.H0_H0, R26.H0_H0 ;  /* 0x2000001a051a7232 */ /* 0x044fe20000000800 */
[----:B------:R-:W-:Y:S02]  /*0490*/  LDS.U16 R18, [R15+0x280] ;  /* 0x000280000f127984 */ /* 0x000fe40000000400 */
[----:B------:R-:W-:Y:S01]  /*04a0*/  FADD R4, R25, R4 ;  /* 0x0000000419047221 */ /* 0x000fe20000000000 */
[----:B---3--:R-:W-:Y:S01]  /*04b0*/  HMUL2 R20, R5.H1_H1, R20.H0_H0 ;  /* 0x2000001405147232 */ /* 0x008fe20000000c00 */
[----:B------:R-:W1:Y:S01]  /*04c0*/  LDS.U16 R25, [R15+0x240] ;  /* 0x000240000f197984 */ /* 0x000e620000000400 */
[----:B------:R-:W-:Y:S02]  /*04d0*/  HADD2.F32 R5, -RZ, R26.H0_H0 ;  /* 0x2000001aff057230 */ /* 0x000fe40000004100 */
[----:B----4-:R-:W-:Y:S01]  /*04e0*/  HMUL2 R23, R6.H0_H0, R23.H0_H0 ;  /* 0x2000001706177232 */ /* 0x010fe20000000800 */
[----:B------:R-:W-:Y:S02]  /*04f0*/  LDS.U16 R26, [R15+0x480] ;  /* 0x000480000f1a7984 */ /* 0x000fe40000000400 */
[----:B------:R-:W-:Y:S01]  /*0500*/  FADD R4, R4, R5 ;  /* 0x0000000504047221 */ /* 0x000fe20000000000 */
[----:B------:R-:W-:-:S02]  /*0510*/  HADD2.F32 R5, -RZ, R20.H0_H0 ;  /* 0x20000014ff057230 */ /* 0x000fc40000004100 */
[----:B-----5:R-:W-:Y:S01]  /*0520*/  HMUL2 R19, R6.H1_H1, R19.H0_H0 ;  /* 0x2000001306137232 */ /* 0x020fe20000000c00 */
[----:B------:R-:W2:Y:S01]  /*0530*/  LDS.U16 R20, [R15+0x2c0] ;  /* 0x0002c0000f147984 */ /* 0x000ea20000000400 */
[----:B------:R-:W-:Y:S02]  /*0540*/  HADD2.F32 R23, -RZ, R23.H0_H0 ;  /* 0x20000017ff177230 */ /* 0x000fe40000004100 */
[----:B------:R-:W-:Y:S01]  /*0550*/  FADD R4, R4, R5 ;  /* 0x0000000504047221 */ /* 0x000fe20000000000 */
[----:B------:R-:W-:-:S03]  /*0560*/  HADD2.F32 R19, -RZ, R19.H0_H0 ;  /* 0x20000013ff137230 */ /* 0x000fc60000004100 */
[----:B------:R-:W-:Y:S02]  /*0570*/  FADD R6, R4, R23 ;  /* 0x0000001704067221 */ /* 0x000fe40000000000 */
[----:B------:R-:W-:Y:S04]  /*0580*/  LDS.U16 R23, [R15+0x300] ;  /* 0x000300000f177984 */ /* 0x000fe80000000400 */
[----:B------:R-:W3:Y:S01]  /*0590*/  LDS.64 R4, [R13+0x18] ;  /* 0x000018000d047984 */ /* 0x000ee20000000a00 */
[----:B------:R-:W-:Y:S01]  /*05a0*/  FADD R6, R6, R19 ;  /* 0x0000001306067221 */ /* 0x000fe20000000000 */
[C---:B------:R-:W-:Y:S02]  /*05b0*/  HMUL2 R22, R7.reuse.H1_H1, R22.H0_H0 ;  /* 0x2000001607167232 */ /* 0x040fe40000000c00 */
[----:B------:R-:W4:Y:S01]  /*05c0*/  LDS.U16 R19, [R15+0x340] ;  /* 0x000340000f137984 */ /* 0x000f220000000400 */
[----:B------:R-:W-:-:S02]  /*05d0*/  HMUL2 R24, R7.H0_H0, R24.H0_H0 ;  /* 0x2000001807187232 */ /* 0x000fc40000000800 */
[----:B------:R-:W-:Y:S02]  /*05e0*/  HADD2.F32 R7, -RZ, R22.H0_H0 ;  /* 0x20000016ff077230 */ /* 0x000fe40000004100 */
[----:B------:R-:W5:Y:S01]  /*05f0*/  LDS.U16 R22, [R15+0x380] ;  /* 0x000380000f167984 */ /* 0x000f620000000400 */
[----:B------:R-:W-:Y:S02]  /*0600*/  HADD2.F32 R27, -RZ, R24.H0_H0 ;  /* 0x20000018ff1b7230 */ /* 0x000fe40000004100 */
[----:B0-----:R-:W-:Y:S01]  /*0610*/  HMUL2 R21, R2.H0_H0, R21.H0_H0 ;  /* 0x2000001502157232 */ /* 0x001fe20000000800 */
[----:B------:R-:W0:Y:S02]  /*0620*/  LDS.U16 R24, [R15+0x3c0] ;  /* 0x0003c0000f187984 */ /* 0x000e240000000400 */
[----:B------:R-:W-:Y:S02]  /*0630*/  FADD R6, R6, R27 ;  /* 0x0000001b06067221 */ /* 0x000fe40000000000 */
[----:B------:R-:W-:-:S02]  /*0640*/  HADD2.F32 R21, -RZ, R21.H0_H0 ;  /* 0x20000015ff157230 */ /* 0x000fc40000004100 */
[----:B-1----:R-:W-:Y:S02]  /*0650*/  HMUL2 R25, R2.H1_H1, R25.H0_H0 ;  /* 0x2000001902197232 */ /* 0x002fe40000000c00 */
[----:B------:R-:W-:Y:S01]  /*0660*/  FADD R6, R6, R7 ;  /* 0x0000000706067221 */ /* 0x000fe20000000000 */
[C---:B------:R-:W-:Y:S02]  /*0670*/  HMUL2 R18, R3.reuse.H0_H0, R18.H0_H0 ;  /* 0x2000001203127232 */ /* 0x040fe40000000800 */
[----:B------:R-:W-:Y:S02]  /*0680*/  HADD2.F32 R25, -RZ, R25.H0_H0 ;  /* 0x20000019ff197230 */ /* 0x000fe40000004100 */
[----:B------:R-:W-:Y:S02]  /*0690*/  FADD R2, R6, R21 ;  /* 0x0000001506027221 */ /* 0x000fe40000000000 */
[----:B------:R-:W-:Y:S04]  /*06a0*/  LDS.U16 R21, [R15+0x400] ;  /* 0x000400000f157984 */ /* 0x000fe80000000400 */
[----:B------:R-:W1:Y:S01]  /*06b0*/  LDS.64 R6, [R13+0x20] ;  /* 0x000020000d067984 */ /* 0x000e620000000a00 */
[----:B------:R-:W-:Y:S01]  /*06c0*/  FADD R2, R2, R25 ;  /* 0x0000001902027221 */ /* 0x000fe20000000000 */
[----:B--2---:R-:W-:-:S02]  /*06d0*/  HMUL2 R20, R3.H1_H1, R20.H0_H0 ;  /* 0x2000001403147232 */ /* 0x004fc40000000c00 */
[----:B------:R-:W-:Y:S01]  /*06e0*/  HADD2.F32 R3, -RZ, R18.H0_H0 ;  /* 0x20000012ff037230 */ /* 0x000fe20000004100 */
[----:B------:R-:W2:Y:S04]  /*06f0*/  LDS.U16 R25, [R15+0x440] ;  /* 0x000440000f197984 */ /* 0x000ea80000000400 */
[----:B------:R-:W-:Y:S01]  /*0700*/  FADD R2, R2, R3 ;  /* 0x0000000302027221 */ /* 0x000fe20000000000 */
[----:B------:R-:W-:Y:S02]  /*0710*/  HADD2.F32 R3, -RZ, R20.H0_H0 ;  /* 0x20000014ff037230 */ /* 0x000fe40000004100 */
[C---:B---3--:R-:W-:Y:S01]  /*0720*/  HMUL2 R23, R4.reuse.H0_H0, R23.H0_H0 ;  /* 0x2000001704177232 */ /* 0x048fe20000000800 */
[----:B------:R-:W3:Y:S02]  /*0730*/  LDS.U16 R18, [R15+0x4c0] ;  /* 0x0004c0000f127984 */ /* 0x000ee40000000400 */
[----:B------:R-:W-:Y:S01]  /*0740*/  FADD R20, R2, R3 ;  /* 0x0000000302147221 */ /* 0x000fe20000000000 */
[----:B----4-:R-:W-:-:S02]  /*0750*/  HMUL2 R4, R4.H1_H1, R19.H0_H0 ;  /* 0x2000001304047232 */ /* 0x010fc40000000c00 */
[----:B------:R-:W-:Y:S01]  /*0760*/  HADD2.F32 R23, -RZ, R23.H0_H0 ;  /* 0x20000017ff177230 */ /* 0x000fe20000004100 */
[----:B------:R-:W-:Y:S04]  /*0770*/  LDS.U16 R19, [R15+0x500] ;  /* 0x000500000f137984 */ /* 0x000fe80000000400 */
[----:B------:R-:W4:Y:S01]  /*0780*/  LDS.64 R2, [R13+0x28] ;  /* 0x000028000d027984 */ /* 0x000f220000000a00 */
[----:B------:R-:W-:Y:S01]  /*0790*/  FADD R20, R20, R23 ;  /* 0x0000001714147221 */ /* 0x000fe20000000000 */
[----:B------:R-:W-:Y:S02]  /*07a0*/  HADD2.F32 R27, -RZ, R4.H0_H0 ;  /* 0x20000004ff1b7230 */ /* 0x000fe40000004100 */
[----:B-----5:R-:W-:Y:S01]  /*07b0*/  HMUL2 R22, R5.H0_H0, R22.H0_H0 ;  /* 0x2000001605167232 */ /* 0x020fe20000000800 */
[----:B------:R-:W5:Y:S02]  /*07c0*/  LDS.U16 R23, [R15+0x540] ;  /* 0x000540000f177984 */ /* 0x000f640000000400 */
[----:B------:R-:W-:-:S02]  /*07d0*/  FADD R20, R20, R27 ;  /* 0x0000001b14147221 */ /* 0x000fc40000000000 */
[----:B------:R-:W-:Y:S02]  /*07e0*/  HADD2.F32 R27, -RZ, R22.H0_H0 ;  /* 0x20000016ff1b7230 */ /* 0x000fe40000004100 */
[----:B0-----:R-:W-:Y:S01]  /*07f0*/  HMUL2 R24, R5.H1_H1, R24.H0_H0 ;  /* 0x2000001805187232 */ /* 0x001fe20000000c00 */
[----:B------:R-:W-:Y:S02]  /*0800*/  LDS.U16 R22, [R15+0x5c0] ;  /* 0x0005c0000f167984 */ /* 0x000fe40000000400 */
[----:B------:R-:W-:Y:S02]  /*0810*/  FADD R27, R20, R27 ;  /* 0x0000001b141b7221 */ /* 0x000fe40000000000 */
[----:B------:R-:W-:Y:S04]  /*0820*/  LDS.64 R4, [R13+0x30] ;  /* 0x000030000d047984 */ /* 0x000fe80000000a00 */
[----:B------:R-:W0:Y:S01]  /*0830*/  LDS.U16 R20, [R15+0x580] ;  /* 0x000580000f147984 */ /* 0x000e220000000400 */
[----:B-1----:R-:W-:-:S02]  /*0840*/  HMUL2 R21, R6.H0_H0, R21.H0_H0 ;  /* 0x2000001506157232 */ /* 0x002fc40000000800 */
[----:B------:R-:W-:Y:S02]  /*0850*/  HADD2.F32 R24, -RZ, R24.H0_H0 ;  /* 0x20000018ff187230 */ /* 0x000fe40000004100 */
[----:B--2---:R-:W-:Y:S02]  /*0860*/  HMUL2 R25, R6.H1_H1, R25.H0_H0 ;  /* 0x2000001906197232 */ /* 0x004fe40000000c00 */
[----:B------:R-:W-:Y:S02]  /*0870*/  HADD2.F32 R21, -RZ, R21.H0_H0 ;  /* 0x20000015ff157230 */ /* 0x000fe40000004100 */
[----:B------:R-:W-:Y:S01]  /*0880*/  FADD R24, R27, R24 ;  /* 0x000000181b187221 */ /* 0x000fe20000000000 */
[C---:B------:R-:W-:Y:S02]  /*0890*/  HMUL2 R26, R7.reuse.H0_H0, R26.H0_H0 ;  /* 0x2000001a071a7232 */ /* 0x040fe40000000800 */
[----:B------:R-:W-:Y:S02]  /*08a0*/  HADD2.F32 R25, -RZ, R25.H0_H0 ;  /* 0x20000019ff197230 */ /* 0x000fe40000004100 */
[----:B------:R-:W-:Y:S01]  /*08b0*/  FADD R24, R24, R21 ;  /* 0x0000001518187221 */ /* 0x000fe20000000000 */
[----:B---3--:R-:W-:Y:S01]  /*08c0*/  HMUL2 R18, R7.H1_H1, R18.H0_H0 ;  /* 0x2000001207127232 */ /* 0x008fe20000000c00 */
[----:B------:R-:W1:Y:S01]  /*08d0*/  LDS.U16 R21, [R15+0x600] ;  /* 0x000600000f157984 */ /* 0x000e620000000400 */
[----:B------:R-:W-:-:S02]  /*08e0*/  HADD2.F32 R7, -RZ, R26.H0_H0 ;  /* 0x2000001aff077230 */ /* 0x000fc40000004100 */
[----:B------:R-:W-:Y:S02]  /*08f0*/  FADD R24, R24, R25 ;  /* 0x0000001918187221 */ /* 0x000fe40000000000 */
[----:B------:R-:W2:Y:S01]  /*0900*/  LDS.U16 R25, [R15+0x640] ;  /* 0x000640000f197984 */ /* 0x000ea20000000400 */
[----:B------:R-:W-:Y:S02]  /*0910*/  HADD2.F32 R6, -RZ, R18.H0_H0 ;  /* 0x20000012ff067230 */ /* 0x000fe40000004100 */
[----:B------:R-:W-:Y:S01]  /*0920*/  FADD R7, R24, R7 ;  /* 0x0000000718077221 */ /* 0x000fe20000000000 */
[----:B------:R-:W3:Y:S01]  /*0930*/  LDS.U16 R18, [R15+0x680] ;  /* 0x000680000f127984 */ /* 0x000ee20000000400 */
[C---:B----4-:R-:W-:Y:S02]  /*0940*/  HMUL2 R19, R2.reuse.H0_H0, R19.H0_H0 ;  /* 0x2000001302137232 */ /* 0x050fe40000000800 */
[----:B------:R-:W-:Y:S01]  /*0950*/  FADD R6, R7, R6 ;  /* 0x0000000607067221 */ /* 0x000fe20000000000 */
[----:B------:R-:W-:Y:S01]  /*0960*/  LDS.U16 R24, [R15+0x7c0] ;  /* 0x0007c0000f187984 */ /* 0x000fe20000000400 */
[----:B-----5:R-:W-:-:S02]  /*0970*/  HMUL2 R23, R2.H1_H1, R23.H0_H0 ;  /* 0x2000001702177232 */ /* 0x020fc40000000c00 */
[----:B------:R-:W-:Y:S01]  /*0980*/  HADD2.F32 R19, -RZ, R19.H0_H0 ;  /* 0x20000013ff137230 */ /* 0x000fe20000004100 */
[----:B------:R-:W4:Y:S04]  /*0990*/  LDS.U16 R2, [R15+0x6c0] ;  /* 0x0006c0000f027984 */ /* 0x000f280000000400 */
[----:B------:R-:W-:Y:S01]  /*09a0*/  FADD R26, R6, R19 ;  /* 0x00000013061a7221 */ /* 0x000fe20000000000 */
[----:B------:R-:W-:Y:S01]  /*09b0*/  HADD2.F32 R27, -RZ, R23.H0_H0 ;  /* 0x20000017ff1b7230 */ /* 0x000fe20000004100 */
[----:B------:R-:W-:Y:S04]  /*09c0*/  LDS.U16 R19, [R15+0x700] ;  /* 0x000700000f137984 */ /* 0x000fe80000000400 */
[----:B------:R-:W5:Y:S01]  /*09d0*/  LDS.64 R6, [R13+0x38] ;  /* 0x000038000d067984 */ /* 0x000f620000000a00 */
[----:B------:R-:W-:-:S03]  /*09e0*/  FADD R26, R26, R27 ;  /* 0x0000001b1a1a7221 */ /* 0x000fc60000000000 */
[----:B------:R-:W5:Y:S01]  /*09f0*/  LDS.U16 R23, [R15+0x740] ;  /* 0x000740000f177984 */ /* 0x000f620000000400 */
[----:B0-----:R-:W-:-:S03]  /*0a00*/  HMUL2 R27, R3.H0_H0, R20.H0_H0 ;  /* 0x20000014031b7232 */ /* 0x001fc60000000800 */
[----:B------:R-:W0:Y:S01]  /*0a10*/  LDS.U16 R20, [R15+0x780] ;  /* 0x000780000f147984 */ /* 0x000e220000000400 */
[----:B------:R-:W-:Y:S02]  /*0a20*/  HMUL2 R22, R3.H1_H1, R22.H0_H0 ;  /* 0x2000001603167232 */ /* 0x000fe40000000c00 */
[----:B------:R-:W-:-:S03]  /*0a30*/  HADD2.F32 R27, -RZ, R27.H0_H0 ;  /* 0x2000001bff1b7230 */ /* 0x000fc60000004100 */
[----:B------:R-:W-:Y:S02]  /*0a40*/  HADD2.F32 R3, -RZ, R22.H0_H0 ;  /* 0x20000016ff037230 */ /* 0x000fe40000004100 */
[C---:B-1----:R-:W-:Y:S02]  /*0a50*/  HMUL2 R21, R4.reuse.H0_H0, R21.H0_H0 ;  /* 0x2000001504157232 */ /* 0x042fe40000000800 */
[----:B------:R-:W-:Y:S01]  /*0a60*/  FADD R26, R26, R27 ;  /* 0x0000001b1a1a7221 */ /* 0x000fe20000000000 */
[----:B--2---:R-:W-:Y:S02]  /*0a70*/  HMUL2 R25, R4.H1_H1, R25.H0_H0 ;  /* 0x2000001904197232 */ /* 0x004fe40000000c00 */
[----:B------:R-:W-:Y:S02]  /*0a80*/  HADD2.F32 R4, -RZ, R21.H0_H0 ;  /* 0x20000015ff047230 */ /* 0x000fe40000004100 */
[----:B------:R-:W-:Y:S01]  /*0a90*/  FADD R3, R26, R3 ;  /* 0x000000031a037221 */ /* 0x000fe20000000000 */
[----:B---3--:R-:W-:-:S02]  /*0aa0*/  HMUL2 R21, R5.H0_H0, R18.H0_H0 ;  /* 0x2000001205157232 */ /* 0x008fc40000000800 */
[----:B------:R-:W-:Y:S02]  /*0ab0*/  HADD2.F32 R18, -RZ, R25.H0_H0 ;  /* 0x20000019ff127230 */ /* 0x000fe40000004100 */
[----:B------:R-:W-:Y:S01]  /*0ac0*/  FADD R3, R3, R4 ;  /* 0x0000000403037221 */ /* 0x000fe20000000000 */
[----:B------:R-:W-:-:S03]  /*0ad0*/  HADD2.F32 R4, -RZ, R21.H0_H0 ;  /* 0x20000015ff047230 */ /* 0x000fc60000004100 */
[----:B------:R-:W-:Y:S01]  /*0ae0*/  FADD R3, R3, R18 ;  /* 0x0000001203037221 */ /* 0x000fe20000000000 */
[----:B----4-:R-:W-:-:S03]  /*0af0*/  HMUL2 R2, R5.H1_H1, R2.H0_H0 ;  /* 0x2000000205027232 */ /* 0x010fc60000000c00 */
[----:B------:R-:W-:Y:S02]  /*0b00*/  FADD R3, R3, R4 ;  /* 0x0000000403037221 */ /* 0x000fe40000000000 */
[----:B------:R-:W-:Y:S02]  /*0b10*/  HADD2.F32 R2, -RZ, R2.H0_H0 ;  /* 0x20000002ff027230 */ /* 0x000fe40000004100 */
[----:B-----5:R-:W-:-:S03]  /*0b20*/  HMUL2 R19, R6.H0_H0, R19.H0_H0 ;  /* 0x2000001306137232 */ /* 0x020fc60000000800 */
[----:B------:R-:W-:Y:S01]  /*0b30*/  FADD R2, R3, R2 ;  /* 0x0000000203027221 */ /* 0x000fe20000000000 */
[----:B------:R-:W-:Y:S02]  /*0b40*/  HMUL2 R23, R6.H1_H1, R23.H0_H0 ;  /* 0x2000001706177232 */ /* 0x000fe40000000c00 */
[----:B------:R-:W-:Y:S02]  /*0b50*/  HADD2.F32 R19, -RZ, R19.H0_H0 ;  /* 0x20000013ff137230 */ /* 0x000fe40000004100 */
[C---:B0-----:R-:W-:Y:S02]  /*0b60*/  HMUL2 R20, R7.reuse.H0_H0, R20.H0_H0 ;  /* 0x2000001407147232 */ /* 0x041fe40000000800 */
[----:B------:R-:W-:Y:S02]  /*0b70*/  HADD2.F32 R23, -RZ, R23.H0_H0 ;  /* 0x20000017ff177230 */ /* 0x000fe40000004100 */
[----:B------:R-:W-:Y:S01]  /*0b80*/  FADD R2, R2, R19 ;  /* 0x0000001302027221 */ /* 0x000fe20000000000 */
[----:B------:R-:W-:-:S02]  /*0b90*/  HMUL2 R24, R7.H1_H1, R24.H0_H0 ;  /* 0x2000001807187232 */ /* 0x000fc40000000c00 */
[----:B------:R-:W-:Y:S02]  /*0ba0*/  HADD2.F32 R3, -RZ, R20.H0_H0 ;  /* 0x20000014ff037230 */ /* 0x000fe40000004100 */
[----:B------:R-:W-:Y:S01]  /*0bb0*/  FADD R2, R2, R23 ;  /* 0x0000001702027221 */ /* 0x000fe20000000000 */
[----:B------:R-:W-:-:S03]  /*0bc0*/  HADD2.F32 R5, -RZ, R24.H0_H0 ;  /* 0x20000018ff057230 */ /* 0x000fc60000004100 */
[----:B------:R-:W-:-:S04]  /*0bd0*/  FADD R2, R2, R3 ;  /* 0x0000000302027221 */ /* 0x000fc80000000000 */
[----:B------:R-:W-:Y:S01]  /*0be0*/  FADD R18, R2, R5 ;  /* 0x0000000502127221 */ /* 0x000fe20000000000 */
[----:B------:R-:W-:Y:S06]  /*0bf0*/  BAR.SYNC.DEFER_BLOCKING 0x0 ;  /* 0x0000000000007b1d */ /* 0x000fec0000010000 */
[----:B------:R-:W-:Y:S05]  /*0c00*/  BRA.U UP0, `(.L_x_1) ;  /* 0xfffffff500887547 */ /* 0x000fea000b83ffff */
.L_x_0:
[----:B------:R-:W0:Y:S02]  /*0c10*/  LDCU.64 UR6, c[0x0][0x398] ;  /* 0x00007300ff0677ac */ /* 0x000e240008000a00 */
[----:B0-----:R-:W-:-:S04]  /*0c20*/  ISETP.GE.AND P0, PT, R8, UR7, PT ;  /* 0x0000000708007c0c */ /* 0x001fc8000bf06270 */
[----:B------:R-:W-:-:S13]  /*0c30*/  ISETP.GE.OR P0, PT, R9, UR6, P0 ;  /* 0x0000000609007c0c */ /* 0x000fda0008706670 */
[----:B------:R-:W-:Y:S05]  /*0c40*/  @P0 EXIT ;  /* 0x000000000000094d */ /* 0x000fea0003800000 */
[----:B------:R-:W0:Y:S01]  /*0c50*/  LDC.64 R2, c[0x0][0x390] ;  /* 0x0000e400ff027b82 */ /* 0x000e220000000a00 */
[----:B------:R-:W-:Y:S01]  /*0c60*/  IMAD R9, R9, UR7, R8 ;  /* 0x0000000709097c24 */ /* 0x000fe2000f8e0208 */
[----:B------:R-:W1:Y:S01]  /*0c70*/  LDCU UR4, c[0x0][0x3a8] ;  /* 0x00007500ff0477ac */ /* 0x000e620008000800 */
[----:B------:R-:W2:Y:S02]  /*0c80*/  LDCU UR5, c[0x0][0x3a4] ;  /* 0x00007480ff0577ac */ /* 0x000ea40008000800 */
[----:B0-----:R-:W-:-:S05]  /*0c90*/  IMAD.WIDE R2, R9, 0x2, R2 ;  /* 0x0000000209027825 */ /* 0x001fca00078e0202 */
[----:B------:R-:W3:Y:S02]  /*0ca0*/  LDG.E.U16 R0, desc[UR8][R2.64] ;  /* 0x0000000802007981 */ /* 0x000ee4000c1e1500 */
[----:B---3--:R-:W-:-:S05]  /*0cb0*/  HADD2.F32 R0, -RZ, R0.H0_H0 ;  /* 0x20000000ff007230 */ /* 0x008fca0000004100 */
[----:B-1----:R-:W-:-:S04]  /*0cc0*/  FMUL R5, R0, UR4 ;  /* 0x0000000400057c20 */ /* 0x002fc80008400000 */
[----:B--2---:R-:W-:-:S05]  /*0cd0*/  FFMA R5, R18, UR5, R5 ;  /* 0x0000000512057c23 */ /* 0x004fca0008000005 */
[----:B------:R-:W-:-:S05]  /*0ce0*/  F2FP.F16.F32.PACK_AB R5, RZ, R5 ;  /* 0x00000005ff05723e */ /* 0x000fca00000000ff */
[----:B------:R-:W-:Y:S01]  /*0cf0*/  STG.E.U16 desc[UR8][R2.64], R5 ;  /* 0x0000000502007986 */ /* 0x000fe2000c101508 */
[----:B------:R-:W-:Y:S05]  /*0d00*/  EXIT ;  /* 0x000000000000794d */ /* 0x000fea0003800000 */
.L_x_2:
[----:B------:R-:W-:-:S00]  /*0d10*/  BRA `(.L_x_2) ;  /* 0xfffffffc00fc7947 */ /* 0x000fc0000383ffff */
[----:B------:R-:W-:-:S00]  /*0d20*/  NOP ;  /* 0x0000000000007918 */ /* 0x000fc00000000000 */
        /* <DEDUP_REMOVED lines=13> */
.L_x_3:


//--------------------- .nv.shared._Z4gemmILi32EEvPK6__halfS2_PS0_iiiff --------------------------
	.section	.nv.shared._Z4gemmILi32EEvPK6__halfS2_PS0_iiiff,"aw",@nobits
	.sectionflags	@""
	.align	2
.nv.shared._Z4gemmILi32EEvPK6__halfS2_PS0_iiiff:
	.zero		5120


//--------------------- .nv.shared.reserved.0     --------------------------
	.section	.nv.shared.reserved.0,"aw",@nobits
	.weak		__nv_reservedSMEM_offset_0_alias
	.size		__nv_reservedSMEM_offset_0_alias, 0, 64
	.other		__nv_reservedSMEM_offset_0_alias,@"STO_CUDA_RESERVED_SHARED STV_DEFAULT"
__nv_reservedSMEM_offset_0_alias:
	.zero		0
	.zero		64


//--------------------- .nv.constant0._Z4gemmILi32EEvPK6__halfS2_PS0_iiiff --------------------------
	.section	.nv.constant0._Z4gemmILi32EEvPK6__halfS2_PS0_iiiff,"a",@progbits
	.sectionflags	@""
	.align	4
.nv.constant0._Z4gemmILi32EEvPK6__halfS2_PS0_iiiff:
	.zero		940


//--------------------- SYMBOLS --------------------------

	.type		.nv.reservedSmem.offset0,@object
	.size		.nv.reservedSmem.offset0,0x4
	.type		.nv.reservedSmem.cap,@object
	.size		.nv.reservedSmem.cap,0x4
